//
// Generated by NVIDIA NVVM Compiler
//
// Compiler Build ID: CL-36424714
// Cuda compilation tools, release 13.0, V13.0.88
// Based on NVVM 20.0.0
//

.version 9.0
.target sm_100
.address_size 64

	// .globl	_Z10loop_primeiiPi

.visible .entry _Z10loop_primeiiPi(
	.param .u32 _Z10loop_primeiiPi_param_0,
	.param .u32 _Z10loop_primeiiPi_param_1,
	.param .u64 .ptr .align 1 _Z10loop_primeiiPi_param_2
)
{
	.reg .pred 	%p<8>;
	.reg .b32 	%r<23>;
	.reg .b32 	%f<5>;
	.reg .b64 	%rd<5>;

	ld.param.u32 	%r9, [_Z10loop_primeiiPi_param_0];
	ld.param.u32 	%r10, [_Z10loop_primeiiPi_param_1];
	ld.param.u64 	%rd2, [_Z10loop_primeiiPi_param_2];
	mov.u32 	%r11, %tid.x;
	mov.u32 	%r12, %ctaid.x;
	mov.u32 	%r13, %ntid.x;
	mad.lo.s32 	%r1, %r12, %r13, %r11;
	and.b32  	%r14, %r1, 1;
	setp.eq.b32 	%p1, %r14, 1;
	add.s32 	%r15, %r10, 1;
	selp.b32 	%r16, 0, %r15, %p1;
	add.s32 	%r21, %r16, %r1;
	setp.ge.s32 	%p2, %r21, %r9;
	@%p2 bra 	$L__BB0_9;
	cvta.to.global.u64 	%rd3, %rd2;
	mul.wide.s32 	%rd4, %r1, 4;
	add.s64 	%rd1, %rd3, %rd4;
	shl.b32 	%r3, %r10, 1;
	and.b32  	%r4, %r21, 1;
$L__BB0_2:
	setp.eq.s32 	%p3, %r4, 0;
	@%p3 bra 	$L__BB0_8;
	cvt.rn.f32.s32 	%f2, %r21;
	sqrt.rn.f32 	%f3, %f2;
	add.f32 	%f1, %f3, 0f3F800000;
	setp.leu.f32 	%p4, %f1, 0f40400000;
	@%p4 bra 	$L__BB0_7;
	mov.b32 	%r22, 3;
	bra.uni 	$L__BB0_6;
$L__BB0_5:
	add.s32 	%r22, %r22, 2;
	cvt.rn.f32.u32 	%f4, %r22;
	setp.leu.f32 	%p6, %f1, %f4;
	@%p6 bra 	$L__BB0_7;
$L__BB0_6:
	rem.s32 	%r18, %r21, %r22;
	setp.eq.s32 	%p5, %r18, 0;
	@%p5 bra 	$L__BB0_8;
	bra.uni 	$L__BB0_5;
$L__BB0_7:
	ld.global.u32 	%r19, [%rd1];
	add.s32 	%r20, %r19, 1;
	st.global.u32 	[%rd1], %r20;
$L__BB0_8:
	add.s32 	%r21, %r21, %r3;
	setp.lt.s32 	%p7, %r21, %r9;
	@%p7 bra 	$L__BB0_2;
$L__BB0_9:
	ret;

}


// ===== COMPILED SASS (sm_100) =====

	.target	sm_100

	.elftype	@"ET_EXEC"


//--------------------- .note.nv.tkinfo           --------------------------
	.section	.note.nv.tkinfo,"",@"SHT_NOTE"
	.sectionflags	@"SHF_NOTE_NV_TKINFO"
	.tkinfo
        /*0018*/ 	.word	0x00000002
        /*0030*/ 	.string	""
        /*0030*/ 	.string	"ptxas"
        /*0030*/ 	.string	"Cuda compilation tools, release 13.0, V13.0.88"
        /*0030*/ 	.string	"Build cuda_13.0.r13.0/compiler.36424714_0"
        /*0030*/ 	.string	"-arch sm_100 -m 64 "



//--------------------- .note.nv.cuinfo           --------------------------
	.section	.note.nv.cuinfo,"",@"SHT_NOTE"
	.sectionflags	@"SHF_NOTE_NV_CUINFO"
        /*0018*/ 	.short	0x0002
        /*001a*/ 	.short	0x0064
        /*001c*/ 	.short	0x0082
	.zero		2


//--------------------- .nv.info                  --------------------------
	.section	.nv.info,"",@"SHT_CUDA_INFO"
	.align	4


	//----- nvinfo : EIATTR_REGCOUNT
	.align		4
        /*0000*/ 	.byte	0x04, 0x2f
        /*0002*/ 	.short	(.L_1 - .L_0)
	.align		4
.L_0:
        /*0004*/ 	.word	index@(_Z10loop_primeiiPi)
        /*0008*/ 	.word	0x00000011


	//----- nvinfo : EIATTR_FRAME_SIZE
	.align		4
.L_1:
        /*000c*/ 	.byte	0x04, 0x11
        /*000e*/ 	.short	(.L_3 - .L_2)
	.align		4
.L_2:
        /*0010*/ 	.word	index@($__internal_0_$__cuda_sm20_sqrt_rn_f32_slowpath)
        /*0014*/ 	.word	0x00000000


	//----- nvinfo : EIATTR_FRAME_SIZE
	.align		4
.L_3:
        /*0018*/ 	.byte	0x04, 0x11
        /*001a*/ 	.short	(.L_5 - .L_4)
	.align		4
.L_4:
        /*001c*/ 	.word	index@(_Z10loop_primeiiPi)
        /*0020*/ 	.word	0x00000000


	//----- nvinfo : EIATTR_MIN_STACK_SIZE
	.align		4
.L_5:
        /*0024*/ 	.byte	0x04, 0x12
        /*0026*/ 	.short	(.L_7 - .L_6)
	.align		4
.L_6:
        /*0028*/ 	.word	index@(_Z10loop_primeiiPi)
        /*002c*/ 	.word	0x00000000
.L_7:


//--------------------- .nv.compat                --------------------------
	.section	.nv.compat,"",@"SHT_CUDA_COMPAT_INFO"
	.align	4
        /*0000*/ 	.byte	0x02, 0x09, 0x00, 0x00, 0x02, 0x02, 0x01, 0x00, 0x02, 0x05, 0x05, 0x00, 0x03, 0x07, 0x01, 0x01
        /*0010*/ 	.byte	0x02, 0x03, 0x00, 0x00, 0x02, 0x06, 0x01, 0x00, 0x04, 0x0b, 0x08, 0x00, 0x01, 0x00, 0x00, 0x00
        /*0020*/ 	.byte	0x00, 0x00, 0x00, 0x00


//--------------------- .nv.info._Z10loop_primeiiPi --------------------------
	.section	.nv.info._Z10loop_primeiiPi,"",@"SHT_CUDA_INFO"
	.sectionflags	@""
	.align	4


	//----- nvinfo : EIATTR_CUDA_API_VERSION
	.align		4
        /*0000*/ 	.byte	0x04, 0x37
        /*0002*/ 	.short	(.L_9 - .L_8)
.L_8:
        /*0004*/ 	.word	0x00000082


	//----- nvinfo : EIATTR_KPARAM_INFO
	.align		4
.L_9:
        /*0008*/ 	.byte	0x04, 0x17
        /*000a*/ 	.short	(.L_11 - .L_10)
.L_10:
        /*000c*/ 	.word	0x00000000
        /*0010*/ 	.short	0x0002
        /*0012*/ 	.short	0x0008
        /*0014*/ 	.byte	0x00, 0xf5, 0x21, 0x00


	//----- nvinfo : EIATTR_KPARAM_INFO
	.align		4
.L_11:
        /*0018*/ 	.byte	0x04, 0x17
        /*001a*/ 	.short	(.L_13 - .L_12)
.L_12:
        /*001c*/ 	.word	0x00000000
        /*0020*/ 	.short	0x0001
        /*0022*/ 	.short	0x0004
        /*0024*/ 	.byte	0x00, 0xf0, 0x11, 0x00


	//----- nvinfo : EIATTR_KPARAM_INFO
	.align		4
.L_13:
        /*0028*/ 	.byte	0x04, 0x17
        /*002a*/ 	.short	(.L_15 - .L_14)
.L_14:
        /*002c*/ 	.word	0x00000000
        /*0030*/ 	.short	0x0000
        /*0032*/ 	.short	0x0000
        /*0034*/ 	.byte	0x00, 0xf0, 0x11, 0x00


	//----- nvinfo : EIATTR_SPARSE_MMA_MASK
	.align		4
.L_15:
        /*0038*/ 	.byte	0x03, 0x50
        /*003a*/ 	.short	0x0000


	//----- nvinfo : EIATTR_MAXREG_COUNT
	.align		4
        /*003c*/ 	.byte	0x03, 0x1b
        /*003e*/ 	.short	0x00ff


	//----- nvinfo : EIATTR_MERCURY_ISA_VERSION
	.align		4
        /*0040*/ 	.byte	0x03, 0x5f
        /*0042*/ 	.short	0x0101


	//----- nvinfo : EIATTR_VRC_CTA_INIT_COUNT
	.align		4
        /*0044*/ 	.byte	0x02, 0x4a
	.zero		1
	.zero		1


	//----- nvinfo : EIATTR_EXIT_INSTR_OFFSETS
	.align		4
        /*0048*/ 	.byte	0x04, 0x1c
        /*004a*/ 	.short	(.L_17 - .L_16)


	//   ....[0]....
.L_16:
        /*004c*/ 	.word	0x000000c0


	//   ....[1]....
        /*0050*/ 	.word	0x000004d0


	//----- nvinfo : EIATTR_CRS_STACK_SIZE
	.align		4
.L_17:
        /*0054*/ 	.byte	0x04, 0x1e
        /*0056*/ 	.short	(.L_19 - .L_18)
.L_18:
        /*0058*/ 	.word	0x00000000


	//----- nvinfo : EIATTR_CBANK_PARAM_SIZE
	.align		4
.L_19:
        /*005c*/ 	.byte	0x03, 0x19
        /*005e*/ 	.short	0x0010


	//----- nvinfo : EIATTR_PARAM_CBANK
	.align		4
        /*0060*/ 	.byte	0x04, 0x0a
        /*0062*/ 	.short	(.L_21 - .L_20)
	.align		4
.L_20:
        /*0064*/ 	.word	index@(.nv.constant0._Z10loop_primeiiPi)
        /*0068*/ 	.short	0x0380
        /*006a*/ 	.short	0x0010


	//----- nvinfo : EIATTR_SW_WAR
	.align		4
.L_21:
        /*006c*/ 	.byte	0x04, 0x36
        /*006e*/ 	.short	(.L_23 - .L_22)
.L_22:
        /*0070*/ 	.word	0x00000008
.L_23:


//--------------------- .nv.callgraph             --------------------------
	.section	.nv.callgraph,"",@"SHT_CUDA_CALLGRAPH"
	.align	4
	.sectionentsize	8
	.align		4
        /*0000*/ 	.word	0x00000000
	.align		4
        /*0004*/ 	.word	0xffffffff
	.align		4
        /*0008*/ 	.word	0x00000000
	.align		4
        /*000c*/ 	.word	0xfffffffe
	.align		4
        /*0010*/ 	.word	0x00000000
	.align		4
        /*0014*/ 	.word	0xfffffffd
	.align		4
        /*0018*/ 	.word	0x00000000
	.align		4
        /*001c*/ 	.word	0xfffffffc


//--------------------- .text._Z10loop_primeiiPi  --------------------------
	.section	.text._Z10loop_primeiiPi,"ax",@progbits
	.align	128
        .global         _Z10loop_primeiiPi
        .type           _Z10loop_primeiiPi,@function
        .size           _Z10loop_primeiiPi,(.L_x_10 - _Z10loop_primeiiPi)
        .other          _Z10loop_primeiiPi,@"STO_CUDA_ENTRY STV_DEFAULT"
_Z10loop_primeiiPi:
.text._Z10loop_primeiiPi:
[----:B------:R-:W-:Y:S01]  /*0000*/  LDC R1, c[0x0][0x37c] ;  /* 0x0000df00ff017b82 */ /* 0x000fe20000000800 */
[----:B------:R-:W0:Y:S07]  /*0010*/  S2R R5, SR_TID.X ;  /* 0x0000000000057919 */ /* 0x000e2e0000002100 */
[----:B------:R-:W0:Y:S08]  /*0020*/  S2UR UR4, SR_CTAID.X ;  /* 0x00000000000479c3 */ /* 0x000e300000002500 */
[----:B------:R-:W0:Y:S08]  /*0030*/  LDC R0, c[0x0][0x360] ;  /* 0x0000d800ff007b82 */ /* 0x000e300000000800 */
[----:B------:R-:W1:Y:S01]  /*0040*/  LDC.64 R2, c[0x0][0x380] ;  /* 0x0000e000ff027b82 */ /* 0x000e620000000a00 */
[----:B0-----:R-:W-:-:S05]  /*0050*/  IMAD R5, R0, UR4, R5 ;  /* 0x0000000400057c24 */ /* 0x001fca000f8e0205 */
[----:B------:R-:W-:Y:S01]  /*0060*/  LOP3.LUT R4, R5, 0x1, RZ, 0xc0, !PT ;  /* 0x0000000105047812 */ /* 0x000fe200078ec0ff */
[----:B-1----:R-:W-:-:S03]  /*0070*/  VIADD R0, R3, 0x1 ;  /* 0x0000000103007836 */ /* 0x002fc60000000000 */
[----:B------:R-:W-:-:S04]  /*0080*/  ISETP.NE.U32.AND P0, PT, R4, 0x1, PT ;  /* 0x000000010400780c */ /* 0x000fc80003f05070 */
[----:B------:R-:W-:-:S05]  /*0090*/  SEL R0, R0, RZ, P0 ;  /* 0x000000ff00007207 */ /* 0x000fca0000000000 */
[----:B------:R-:W-:-:S05]  /*00a0*/  IMAD.IADD R4, R5, 0x1, R0 ;  /* 0x0000000105047824 */ /* 0x000fca00078e0200 */
[----:B------:R-:W-:-:S13]  /*00b0*/  ISETP.GE.AND P0, PT, R4, R2, PT ;  /* 0x000000020400720c */ /* 0x000fda0003f06270 */
[----:B------:R-:W-:Y:S05]  /*00c0*/  @P0 EXIT ;  /* 0x000000000000094d */ /* 0x000fea0003800000 */
[----:B------:R-:W0:Y:S01]  /*00d0*/  LDC.64 R2, c[0x0][0x388] ;  /* 0x0000e200ff027b82 */ /* 0x000e220000000a00 */
[----:B------:R-:W-:Y:S01]  /*00e0*/  LOP3.LUT R9, R4, 0x1, RZ, 0xc0, !PT ;  /* 0x0000000104097812 */ /* 0x000fe200078ec0ff */
[----:B------:R-:W1:Y:S02]  /*00f0*/  LDCU.64 UR4, c[0x0][0x358] ;  /* 0x00006b00ff0477ac */ /* 0x000e640008000a00 */
[----:B01----:R-:W-:-:S07]  /*0100*/  IMAD.WIDE R2, R5, 0x4, R2 ;  /* 0x0000000405027825 */ /* 0x003fce00078e0202 */
.L_x_7:
[----:B------:R-:W-:Y:S01]  /*0110*/  ISETP.NE.AND P0, PT, R9, RZ, PT ;  /* 0x000000ff0900720c */ /* 0x000fe20003f05270 */
[----:B------:R-:W-:-:S12]  /*0120*/  BSSY.RECONVERGENT B0, `(.L_x_0) ;  /* 0x0000036000007945 */ /* 0x000fd80003800200 */
[----:B0-----:R-:W-:Y:S05]  /*0130*/  @!P0 BRA `(.L_x_1) ;  /* 0x0000000000d08947 */ /* 0x001fea0003800000 */
[----:B------:R-:W-:Y:S01]  /*0140*/  I2FP.F32.S32 R5, R4 ;  /* 0x0000000400057245 */ /* 0x000fe20000201400 */
[----:B------:R-:W-:Y:S03]  /*0150*/  BSSY.RECONVERGENT B1, `(.L_x_2) ;  /* 0x000000d000017945 */ /* 0x000fe60003800200 */
[----:B------:R-:W-:Y:S01]  /*0160*/  IADD3 R0, PT, PT, R5, -0xd000000, RZ ;  /* 0xf300000005007810 */ /* 0x000fe20007ffe0ff */
[----:B------:R0:W1:Y:S03]  /*0170*/  MUFU.RSQ R6, R5 ;  /* 0x0000000500067308 */ /* 0x0000660000001400 */
[----:B------:R-:W-:-:S13]  /*0180*/  ISETP.GT.U32.AND P0, PT, R0, 0x727fffff, PT ;  /* 0x727fffff0000780c */ /* 0x000fda0003f04070 */
[----:B0-----:R-:W-:Y:S05]  /*0190*/  @!P0 BRA `(.L_x_3) ;  /* 0x0000000000108947 */ /* 0x001fea0003800000 */
[----:B------:R-:W-:-:S07]  /*01a0*/  MOV R11, 0x1c0 ;  /* 0x000001c0000b7802 */ /* 0x000fce0000000f00 */
[----:B-1----:R-:W-:Y:S05]  /*01b0*/  CALL.REL.NOINC `($__internal_0_$__cuda_sm20_sqrt_rn_f32_slowpath) ;  /* 0x0000000000c87944 */ /* 0x002fea0003c00000 */
[----:B------:R-:W-:Y:S01]  /*01c0*/  IMAD.MOV.U32 R0, RZ, RZ, R5 ;  /* 0x000000ffff007224 */ /* 0x000fe200078e0005 */
[----:B------:R-:W-:Y:S06]  /*01d0*/  BRA `(.L_x_4) ;  /* 0x0000000000107947 */ /* 0x000fec0003800000 */
.L_x_3:
[----:B-1----:R-:W-:Y:S01]  /*01e0*/  FMUL.FTZ R0, R5, R6 ;  /* 0x0000000605007220 */ /* 0x002fe20000410000 */
[----:B------:R-:W-:-:S03]  /*01f0*/  FMUL.FTZ R6, R6, 0.5 ;  /* 0x3f00000006067820 */ /* 0x000fc60000410000 */
[----:B------:R-:W-:-:S04]  /*0200*/  FFMA R5, -R0, R0, R5 ;  /* 0x0000000000057223 */ /* 0x000fc80000000105 */
[----:B------:R-:W-:-:S07]  /*0210*/  FFMA R0, R5, R6, R0 ;  /* 0x0000000605007223 */ /* 0x000fce0000000000 */
.L_x_4:
[----:B------:R-:W-:Y:S05]  /*0220*/  BSYNC.RECONVERGENT B1 ;  /* 0x0000000000017941 */ /* 0x000fea0003800200 */
.L_x_2:
[----:B------:R-:W-:-:S05]  /*0230*/  FADD R11, R0, 1 ;  /* 0x3f800000000b7421 */ /* 0x000fca0000000000 */
[----:B------:R-:W-:-:S13]  /*0240*/  FSETP.GT.AND P0, PT, R11, 3, PT ;  /* 0x404000000b00780b */ /* 0x000fda0003f04000 */
[----:B------:R-:W-:Y:S05]  /*0250*/  @!P0 BRA `(.L_x_5) ;  /* 0x00000000007c8947 */ /* 0x000fea0003800000 */
[----:B------:R-:W-:Y:S01]  /*0260*/  IABS R8, R4 ;  /* 0x0000000400087213 */ /* 0x000fe20000000000 */
[----:B------:R-:W-:-:S07]  /*0270*/  IMAD.MOV.U32 R14, RZ, RZ, 0x3 ;  /* 0x00000003ff0e7424 */ /* 0x000fce00078e00ff */
.L_x_6:
[-C--:B------:R-:W-:Y:S02]  /*0280*/  IABS R10, R14.reuse ;  /* 0x0000000e000a7213 */ /* 0x080fe40000000000 */
[----:B------:R-:W-:Y:S02]  /*0290*/  IABS R12, R14 ;  /* 0x0000000e000c7213 */ /* 0x000fe40000000000 */
[----:B------:R-:W0:Y:S01]  /*02a0*/  I2F.RP R0, R10 ;  /* 0x0000000a00007306 */ /* 0x000e220000209400 */
[----:B------:R-:W-:Y:S02]  /*02b0*/  IABS R13, R4 ;  /* 0x00000004000d7213 */ /* 0x000fe40000000000 */
[----:B------:R-:W-:-:S05]  /*02c0*/  ISETP.GE.AND P2, PT, R4, RZ, PT ;  /* 0x000000ff0400720c */ /* 0x000fca0003f46270 */
[----:B0-----:R-:W0:Y:S02]  /*02d0*/  MUFU.RCP R0, R0 ;  /* 0x0000000000007308 */ /* 0x001e240000001000 */
[----:B0-----:R-:W-:Y:S02]  /*02e0*/  IADD3 R6, PT, PT, R0, 0xffffffe, RZ ;  /* 0x0ffffffe00067810 */ /* 0x001fe40007ffe0ff */
[----:B------:R-:W-:-:S04]  /*02f0*/  IADD3 R0, PT, PT, RZ, -R12, RZ ;  /* 0x8000000cff007210 */ /* 0x000fc80007ffe0ff */
[----:B------:R0:W1:Y:S02]  /*0300*/  F2I.FTZ.U32.TRUNC.NTZ R7, R6 ;  /* 0x0000000600077305 */ /* 0x000064000021f000 */
[----:B0-----:R-:W-:Y:S02]  /*0310*/  IMAD.MOV.U32 R6, RZ, RZ, RZ ;  /* 0x000000ffff067224 */ /* 0x001fe400078e00ff */
[----:B-1----:R-:W-:-:S04]  /*0320*/  IMAD.MOV R5, RZ, RZ, -R7 ;  /* 0x000000ffff057224 */ /* 0x002fc800078e0a07 */
[----:B------:R-:W-:-:S04]  /*0330*/  IMAD R5, R5, R10, RZ ;  /* 0x0000000a05057224 */ /* 0x000fc800078e02ff */
[----:B------:R-:W-:-:S04]  /*0340*/  IMAD.HI.U32 R7, R7, R5, R6 ;  /* 0x0000000507077227 */ /* 0x000fc800078e0006 */
[----:B------:R-:W-:Y:S02]  /*0350*/  IMAD.MOV.U32 R5, RZ, RZ, R13 ;  /* 0x000000ffff057224 */ /* 0x000fe400078e000d */
[----:B------:R-:W-:-:S04]  /*0360*/  IMAD.HI.U32 R7, R7, R8, RZ ;  /* 0x0000000807077227 */ /* 0x000fc800078e00ff */
[----:B------:R-:W-:-:S05]  /*0370*/  IMAD R7, R7, R0, R5 ;  /* 0x0000000007077224 */ /* 0x000fca00078e0205 */
[----:B------:R-:W-:-:S13]  /*0380*/  ISETP.GT.U32.AND P0, PT, R10, R7, PT ;  /* 0x000000070a00720c */ /* 0x000fda0003f04070 */
[----:B------:R-:W-:Y:S01]  /*0390*/  @!P0 IMAD.IADD R7, R7, 0x1, -R10 ;  /* 0x0000000107078824 */ /* 0x000fe200078e0a0a */
[----:B------:R-:W-:-:S04]  /*03a0*/  ISETP.NE.AND P0, PT, R14, RZ, PT ;  /* 0x000000ff0e00720c */ /* 0x000fc80003f05270 */
[----:B------:R-:W-:-:S13]  /*03b0*/  ISETP.GT.U32.AND P1, PT, R10, R7, PT ;  /* 0x000000070a00720c */ /* 0x000fda0003f24070 */
[----:B------:R-:W-:-:S05]  /*03c0*/  @!P1 IADD3 R7, PT, PT, R7, -R10, RZ ;  /* 0x8000000a07079210 */ /* 0x000fca0007ffe0ff */
[----:B------:R-:W-:Y:S01]  /*03d0*/  @!P2 IMAD.MOV R7, RZ, RZ, -R7 ;  /* 0x000000ffff07a224 */ /* 0x000fe200078e0a07 */
[----:B------:R-:W-:-:S04]  /*03e0*/  @!P0 LOP3.LUT R7, RZ, R14, RZ, 0x33, !PT ;  /* 0x0000000eff078212 */ /* 0x000fc800078e33ff */
[----:B------:R-:W-:-:S13]  /*03f0*/  ISETP.NE.AND P0, PT, R7, RZ, PT ;  /* 0x000000ff0700720c */ /* 0x000fda0003f05270 */
[----:B------:R-:W-:Y:S05]  /*0400*/  @!P0 BRA `(.L_x_1) ;  /* 0x00000000001c8947 */ /* 0x000fea0003800000 */
[----:B------:R-:W-:-:S05]  /*0410*/  VIADD R14, R14, 0x2 ;  /* 0x000000020e0e7836 */ /* 0x000fca0000000000 */
[----:B------:R-:W-:-:S04]  /*0420*/  I2FP.F32.U32 R0, R14 ;  /* 0x0000000e00007245 */ /* 0x000fc80000201000 */
[----:B------:R-:W-:-:S13]  /*0430*/  FSETP.GT.AND P0, PT, R11, R0, PT ;  /* 0x000000000b00720b */ /* 0x000fda0003f04000 */
[----:B------:R-:W-:Y:S05]  /*0440*/  @P0 BRA `(.L_x_6) ;  /* 0xfffffffc008c0947 */ /* 0x000fea000383ffff */
.L_x_5:
[----:B------:R-:W2:Y:S02]  /*0450*/  LDG.E R0, desc[UR4][R2.64] ;  /* 0x0000000402007981 */ /* 0x000ea4000c1e1900 */
[----:B--2---:R-:W-:-:S05]  /*0460*/  IADD3 R5, PT, PT, R0, 0x1, RZ ;  /* 0x0000000100057810 */ /* 0x004fca0007ffe0ff */
[----:B------:R0:W-:Y:S02]  /*0470*/  STG.E desc[UR4][R2.64], R5 ;  /* 0x0000000502007986 */ /* 0x0001e4000c101904 */
.L_x_1:
[----:B------:R-:W-:Y:S05]  /*0480*/  BSYNC.RECONVERGENT B0 ;  /* 0x0000000000007941 */ /* 0x000fea0003800200 */
.L_x_0:
[----:B------:R-:W1:Y:S02]  /*0490*/  LDC.64 R6, c[0x0][0x380] ;  /* 0x0000e000ff067b82 */ /* 0x000e640000000a00 */
[----:B-1----:R-:W-:-:S05]  /*04a0*/  IMAD R4, R7, 0x2, R4 ;  /* 0x0000000207047824 */ /* 0x002fca00078e0204 */
[----:B------:R-:W-:-:S13]  /*04b0*/  ISETP.GE.AND P0, PT, R4, R6, PT ;  /* 0x000000060400720c */ /* 0x000fda0003f06270 */
[----:B------:R-:W-:Y:S05]  /*04c0*/  @!P0 BRA `(.L_x_7) ;  /* 0xfffffffc00108947 */ /* 0x000fea000383ffff */
[----:B------:R-:W-:Y:S05]  /*04d0*/  EXIT ;  /* 0x000000000000794d */ /* 0x000fea0003800000 */
        .weak           $__internal_0_$__cuda_sm20_sqrt_rn_f32_slowpath
        .type           $__internal_0_$__cuda_sm20_sqrt_rn_f32_slowpath,@function
        .size           $__internal_0_$__cuda_sm20_sqrt_rn_f32_slowpath,(.L_x_10 - $__internal_0_$__cuda_sm20_sqrt_rn_f32_slowpath)
$__internal_0_$__cuda_sm20_sqrt_rn_f32_slowpath:
[----:B------:R-:W-:-:S13]  /*04e0*/  LOP3.LUT P0, RZ, R5, 0x7fffffff, RZ, 0xc0, !PT ;  /* 0x7fffffff05ff7812 */ /* 0x000fda000780c0ff */
[----:B------:R-:W-:Y:S05]  /*04f0*/  @!P0 BRA `(.L_x_8) ;  /* 0x0000000000448947 */ /* 0x000fea0003800000 */
[----:B------:R-:W-:Y:S02]  /*0500*/  FSETP.GEU.FTZ.AND P0, PT, R5, RZ, PT ;  /* 0x000000ff0500720b */ /* 0x000fe40003f1e000 */
[----:B------:R-:W-:-:S11]  /*0510*/  MOV R0, R5 ;  /* 0x0000000500007202 */ /* 0x000fd60000000f00 */
[----:B------:R-:W-:Y:S01]  /*0520*/  @!P0 IMAD.MOV.U32 R5, RZ, RZ, 0x7fffffff ;  /* 0x7fffffffff058424 */ /* 0x000fe200078e00ff */
[----:B------:R-:W-:Y:S06]  /*0530*/  @!P0 BRA `(.L_x_8) ;  /* 0x0000000000348947 */ /* 0x000fec0003800000 */
[----:B------:R-:W-:-:S13]  /*0540*/  FSETP.GTU.FTZ.AND P0, PT, |R0|, +INF , PT ;  /* 0x7f8000000000780b */ /* 0x000fda0003f1c200 */
[----:B------:R-:W-:Y:S01]  /*0550*/  @P0 FADD.FTZ R5, R0, 1 ;  /* 0x3f80000000050421 */ /* 0x000fe20000010000 */
[----:B------:R-:W-:Y:S06]  /*0560*/  @P0 BRA `(.L_x_8) ;  /* 0x0000000000280947 */ /* 0x000fec0003800000 */
[----:B------:R-:W-:-:S13]  /*0570*/  FSETP.NEU.FTZ.AND P0, PT, |R0|, +INF , PT ;  /* 0x7f8000000000780b */ /* 0x000fda0003f1d200 */
[----:B------:R-:W-:-:S04]  /*0580*/  @P0 FFMA R6, R0, 1.84467440737095516160e+19, RZ ;  /* 0x5f80000000060823 */ /* 0x000fc800000000ff */
[----:B------:R-:W0:Y:S02]  /*0590*/  @P0 MUFU.RSQ R5, R6 ;  /* 0x0000000600050308 */ /* 0x000e240000001400 */
[----:B0-----:R-:W-:Y:S01]  /*05a0*/  @P0 FMUL.FTZ R7, R6, R5 ;  /* 0x0000000506070220 */ /* 0x001fe20000410000 */
[----:B------:R-:W-:Y:S01]  /*05b0*/  @P0 FMUL.FTZ R10, R5, 0.5 ;  /* 0x3f000000050a0820 */ /* 0x000fe20000410000 */
[----:B------:R-:W-:Y:S02]  /*05c0*/  @!P0 MOV R5, R0 ;  /* 0x0000000000058202 */ /* 0x000fe40000000f00 */
[----:B------:R-:W-:-:S04]  /*05d0*/  @P0 FADD.FTZ R8, -R7, -RZ ;  /* 0x800000ff07080221 */ /* 0x000fc80000010100 */
[----:B------:R-:W-:-:S04]  /*05e0*/  @P0 FFMA R8, R7, R8, R6 ;  /* 0x0000000807080223 */ /* 0x000fc80000000006 */
[----:B------:R-:W-:-:S04]  /*05f0*/  @P0 FFMA R8, R8, R10, R7 ;  /* 0x0000000a08080223 */ /* 0x000fc80000000007 */
[----:B------:R-:W-:-:S07]  /*0600*/  @P0 FMUL.FTZ R5, R8, 2.3283064365386962891e-10 ;  /* 0x2f80000008050820 */ /* 0x000fce0000410000 */
.L_x_8:
[----:B------:R-:W-:Y:S02]  /*0610*/  HFMA2 R7, -RZ, RZ, 0, 0 ;  /* 0x00000000ff077431 */ /* 0x000fe400000001ff */
[----:B------:R-:W-:-:S04]  /*0620*/  IMAD.MOV.U32 R6, RZ, RZ, R11 ;  /* 0x000000ffff067224 */ /* 0x000fc800078e000b */
[----:B------:R-:W-:Y:S05]  /*0630*/  RET.REL.NODEC R6 `(_Z10loop_primeiiPi) ;  /* 0xfffffff806707950 */ /* 0x000fea0003c3ffff */
.L_x_9:
[----:B------:R-:W-:-:S00]  /*0640*/  BRA `(.L_x_9) ;  /* 0xfffffffc00fc7947 */ /* 0x000fc0000383ffff */
[----:B------:R-:W-:-:S00]  /*0650*/  NOP ;  /* 0x0000000000007918 */ /* 0x000fc00000000000 */
        /* <DEDUP_REMOVED lines=10> */
.L_x_10:


//--------------------- .nv.shared.reserved.0     --------------------------
	.section	.nv.shared.reserved.0,"aw",@nobits
	.weak		__nv_reservedSMEM_offset_0_alias
	.size		__nv_reservedSMEM_offset_0_alias, 0, 64
	.other		__nv_reservedSMEM_offset_0_alias,@"STO_CUDA_RESERVED_SHARED STV_DEFAULT"
__nv_reservedSMEM_offset_0_alias:
	.zero		0
	.zero		64


//--------------------- .nv.constant0._Z10loop_primeiiPi --------------------------
	.section	.nv.constant0._Z10loop_primeiiPi,"a",@progbits
	.sectionflags	@""
	.align	4
.nv.constant0._Z10loop_primeiiPi:
	.zero		912


//--------------------- SYMBOLS --------------------------

	.type		.nv.reservedSmem.offset0,@object
	.size		.nv.reservedSmem.offset0,0x4
